//
// Generated by NVIDIA NVVM Compiler
//
// Compiler Build ID: CL-36424714
// Cuda compilation tools, release 13.0, V13.0.88
// Based on NVVM 20.0.0
//

.version 9.0
.target sm_100
.address_size 64

	// .globl	_Z16device_greetingsv
.extern .func  (.param .b32 func_retval0) vprintf
(
	.param .b64 vprintf_param_0,
	.param .b64 vprintf_param_1
)
;
.global .align 1 .b8 $str[31] = {72, 101, 108, 108, 111, 44, 32, 119, 111, 114, 108, 100, 32, 102, 114, 111, 109, 32, 116, 104, 101, 32, 100, 101, 118, 105, 99, 101, 33, 10};

.visible .entry _Z16device_greetingsv()
{
	.reg .b32 	%r<3>;
	.reg .b64 	%rd<3>;

	mov.u64 	%rd1, $str;
	cvta.global.u64 	%rd2, %rd1;
	{ // callseq 0, 0
	.param .b64 param0;
	st.param.b64 	[param0], %rd2;
	.param .b64 param1;
	st.param.b64 	[param1], 0;
	.param .b32 retval0;
	call.uni (retval0), 
	vprintf, 
	(
	param0, 
	param1
	);
	ld.param.b32 	%r1, [retval0];
	} // callseq 0
	ret;

}


// ===== COMPILED SASS (sm_100) =====

	.target	sm_100

	.elftype	@"ET_EXEC"


//--------------------- .note.nv.tkinfo           --------------------------
	.section	.note.nv.tkinfo,"",@"SHT_NOTE"
	.sectionflags	@"SHF_NOTE_NV_TKINFO"
	.tkinfo
        /*0018*/ 	.word	0x00000002
        /*0030*/ 	.string	""
        /*0030*/ 	.string	"ptxas"
        /*0030*/ 	.string	"Cuda compilation tools, release 13.0, V13.0.88"
        /*0030*/ 	.string	"Build cuda_13.0.r13.0/compiler.36424714_0"
        /*0030*/ 	.string	"-arch sm_100 -m 64 "



//--------------------- .note.nv.cuinfo           --------------------------
	.section	.note.nv.cuinfo,"",@"SHT_NOTE"
	.sectionflags	@"SHF_NOTE_NV_CUINFO"
        /*0018*/ 	.short	0x0002
        /*001a*/ 	.short	0x0064
        /*001c*/ 	.short	0x0082
	.zero		2


//--------------------- .nv.info                  --------------------------
	.section	.nv.info,"",@"SHT_CUDA_INFO"
	.align	4


	//----- nvinfo : EIATTR_REGCOUNT
	.align		4
        /*0000*/ 	.byte	0x04, 0x2f
        /*0002*/ 	.short	(.L_2 - .L_1)
	.align		4
.L_1:
        /*0004*/ 	.word	index@(_Z16device_greetingsv)
        /*0008*/ 	.word	0x00000018


	//----- nvinfo : EIATTR_FRAME_SIZE
	.align		4
.L_2:
        /*000c*/ 	.byte	0x04, 0x11
        /*000e*/ 	.short	(.L_4 - .L_3)
	.align		4
.L_3:
        /*0010*/ 	.word	index@(_Z16device_greetingsv)
        /*0014*/ 	.word	0x00000000


	//----- nvinfo : EIATTR_MIN_STACK_SIZE
	.align		4
.L_4:
        /*0018*/ 	.byte	0x04, 0x12
        /*001a*/ 	.short	(.L_6 - .L_5)
	.align		4
.L_5:
        /*001c*/ 	.word	index@(_Z16device_greetingsv)
        /*0020*/ 	.word	0x00000000
.L_6:


//--------------------- .nv.compat                --------------------------
	.section	.nv.compat,"",@"SHT_CUDA_COMPAT_INFO"
	.align	4
        /*0000*/ 	.byte	0x02, 0x09, 0x00, 0x00, 0x02, 0x02, 0x01, 0x00, 0x02, 0x05, 0x05, 0x00, 0x03, 0x07, 0x01, 0x01
        /*0010*/ 	.byte	0x02, 0x03, 0x00, 0x00, 0x02, 0x06, 0x01, 0x00, 0x04, 0x0b, 0x08, 0x00, 0x09, 0x00, 0x00, 0x00
        /*0020*/ 	.byte	0x00, 0x00, 0x00, 0x00


//--------------------- .nv.info._Z16device_greetingsv --------------------------
	.section	.nv.info._Z16device_greetingsv,"",@"SHT_CUDA_INFO"
	.sectionflags	@""
	.align	4


	//----- nvinfo : EIATTR_CUDA_API_VERSION
	.align		4
        /*0000*/ 	.byte	0x04, 0x37
        /*0002*/ 	.short	(.L_8 - .L_7)
.L_7:
        /*0004*/ 	.word	0x00000082


	//----- nvinfo : EIATTR_SPARSE_MMA_MASK
	.align		4
.L_8:
        /*0008*/ 	.byte	0x03, 0x50
        /*000a*/ 	.short	0x0000


	//----- nvinfo : EIATTR_MAXREG_COUNT
	.align		4
        /*000c*/ 	.byte	0x03, 0x1b
        /*000e*/ 	.short	0x00ff


	//----- nvinfo : EIATTR_EXTERNS
	.align		4
        /*0010*/ 	.byte	0x04, 0x0f
        /*0012*/ 	.short	(.L_10 - .L_9)


	//   ....[0]....
	.align		4
.L_9:
        /*0014*/ 	.word	index@(vprintf)


	//----- nvinfo : EIATTR_MERCURY_ISA_VERSION
	.align		4
.L_10:
        /*0018*/ 	.byte	0x03, 0x5f
        /*001a*/ 	.short	0x0101


	//----- nvinfo : EIATTR_VRC_CTA_INIT_COUNT
	.align		4
        /*001c*/ 	.byte	0x02, 0x4a
	.zero		1
	.zero		1


	//----- nvinfo : EIATTR_SYSCALL_OFFSETS
	.align		4
        /*0020*/ 	.byte	0x04, 0x46
        /*0022*/ 	.short	(.L_12 - .L_11)


	//   ....[0]....
.L_11:
        /*0024*/ 	.word	0x00000080


	//----- nvinfo : EIATTR_EXIT_INSTR_OFFSETS
	.align		4
.L_12:
        /*0028*/ 	.byte	0x04, 0x1c
        /*002a*/ 	.short	(.L_14 - .L_13)


	//   ....[0]....
.L_13:
        /*002c*/ 	.word	0x00000090


	//----- nvinfo : EIATTR_SW_WAR
	.align		4
.L_14:
        /*0030*/ 	.byte	0x04, 0x36
        /*0032*/ 	.short	(.L_16 - .L_15)
.L_15:
        /*0034*/ 	.word	0x00000008
.L_16:


//--------------------- .nv.callgraph             --------------------------
	.section	.nv.callgraph,"",@"SHT_CUDA_CALLGRAPH"
	.align	4
	.sectionentsize	8
	.align		4
        /*0000*/ 	.word	0x00000000
	.align		4
        /*0004*/ 	.word	0xffffffff
	.align		4
        /*0008*/ 	.word	index@(_Z16device_greetingsv)
	.align		4
        /*000c*/ 	.word	index@(vprintf)
	.align		4
        /*0010*/ 	.word	0x00000000
	.align		4
        /*0014*/ 	.word	0xfffffffe
	.align		4
        /*0018*/ 	.word	0x00000000
	.align		4
        /*001c*/ 	.word	0xfffffffd
	.align		4
        /*0020*/ 	.word	0x00000000
	.align		4
        /*0024*/ 	.word	0xfffffffc


//--------------------- .nv.constant4             --------------------------
	.section	.nv.constant4,"a",@progbits
	.align	8
	.align		8
.nv.constant4:
        /*0000*/ 	.dword	vprintf
	.align		8
        /*0008*/ 	.dword	$str


//--------------------- .text._Z16device_greetingsv --------------------------
	.section	.text._Z16device_greetingsv,"ax",@progbits
	.align	128
        .global         _Z16device_greetingsv
        .type           _Z16device_greetingsv,@function
        .size           _Z16device_greetingsv,(.L_x_2 - _Z16device_greetingsv)
        .other          _Z16device_greetingsv,@"STO_CUDA_ENTRY STV_DEFAULT"
_Z16device_greetingsv:
.text._Z16device_greetingsv:
[----:B------:R-:W0:Y:S01]  /*0000*/  LDC R1, c[0x0][0x37c] ;  /* 0x0000df00ff017b82 */ /* 0x000e220000000800 */
[----:B------:R-:W-:Y:S01]  /*0010*/  MOV R0, 0x0 ;  /* 0x0000000000007802 */ /* 0x000fe20000000f00 */
[----:B------:R-:W1:Y:S01]  /*0020*/  LDCU.64 UR4, c[0x4][0x8] ;  /* 0x01000100ff0477ac */ /* 0x000e620008000a00 */
[----:B------:R-:W-:-:S05]  /*0030*/  CS2R R6, SRZ ;  /* 0x0000000000067805 */ /* 0x000fca000001ff00 */
[----:B------:R2:W3:Y:S01]  /*0040*/  LDC.64 R2, c[0x4][R0] ;  /* 0x0100000000027b82 */ /* 0x0004e20000000a00 */
[----:B-1----:R-:W-:Y:S02]  /*0050*/  IMAD.U32 R4, RZ, RZ, UR4 ;  /* 0x00000004ff047e24 */ /* 0x002fe4000f8e00ff */
[----:B--2---:R-:W-:-:S07]  /*0060*/  IMAD.U32 R5, RZ, RZ, UR5 ;  /* 0x00000005ff057e24 */ /* 0x004fce000f8e00ff */
[----:B------:R-:W-:-:S07]  /*0070*/  LEPC R20, `(.L_x_0) ;  /* 0x000000001014794e */ /* 0x000fce0000000000 */
[----:B0--3--:R-:W-:Y:S05]  /*0080*/  CALL.ABS.NOINC R2 ;  /* 0x0000000002007343 */ /* 0x009fea0003c00000 */
.L_x_0:
[----:B------:R-:W-:Y:S05]  /*0090*/  EXIT ;  /* 0x000000000000794d */ /* 0x000fea0003800000 */
.L_x_1:
[----:B------:R-:W-:-:S00]  /*00a0*/  BRA `(.L_x_1) ;  /* 0xfffffffc00fc7947 */ /* 0x000fc0000383ffff */
[----:B------:R-:W-:-:S00]  /*00b0*/  NOP ;  /* 0x0000000000007918 */ /* 0x000fc00000000000 */
        /* <DEDUP_REMOVED lines=12> */
.L_x_2:


//--------------------- .nv.global.init           --------------------------
	.section	.nv.global.init,"aw",@progbits
.nv.global.init:
	.type		$str,@object
	.size		$str,(.L_0 - $str)
$str:
        /*0000*/ 	.byte	0x48, 0x65, 0x6c, 0x6c, 0x6f, 0x2c, 0x20, 0x77, 0x6f, 0x72, 0x6c, 0x64, 0x20, 0x66, 0x72, 0x6f
        /*0010*/ 	.byte	0x6d, 0x20, 0x74, 0x68, 0x65, 0x20, 0x64, 0x65, 0x76, 0x69, 0x63, 0x65, 0x21, 0x0a, 0x00
.L_0:


//--------------------- .nv.shared.reserved.0     --------------------------
	.section	.nv.shared.reserved.0,"aw",@nobits
	.weak		__nv_reservedSMEM_offset_0_alias
	.size		__nv_reservedSMEM_offset_0_alias, 0, 64
	.other		__nv_reservedSMEM_offset_0_alias,@"STO_CUDA_RESERVED_SHARED STV_DEFAULT"
__nv_reservedSMEM_offset_0_alias:
	.zero		0
	.zero		64


//--------------------- .nv.constant0._Z16device_greetingsv --------------------------
	.section	.nv.constant0._Z16device_greetingsv,"a",@progbits
	.sectionflags	@""
	.align	4
.nv.constant0._Z16device_greetingsv:
	.zero		896


//--------------------- SYMBOLS --------------------------

	.type		.nv.reservedSmem.offset0,@object
	.size		.nv.reservedSmem.offset0,0x4
	.type		vprintf,@function
